.version 7.0
.target sm_50 // enough for my Titan X
.address_size 64

.visible .entry reductionBoolWarpVec (
    .param .u64 ptrIn,
    .param .u64 ptrOut,
    .param .f32 threshold,
    .param .u64 numColumns
) {
    .reg .pred %p0;

    // Arguments
    .reg .u64 %ptrIn;
    .reg .u64 %ptrOut;
    .reg .f32 %threshold;
    .reg .u64 %numColumns;

    .reg .u64 %i;
    .reg .u32 %accumulation;
    .reg .u32 %commResult;
    .reg .u64 %tmp0;
    .reg .v4 .f32 %ftmp;

    // Load arguments.
    ld.param.u64 %ptrIn, [ptrIn];
    ld.param.u64 %ptrOut, [ptrOut];
    ld.param.f32 %threshold, [threshold];
    ld.param.u64 %numColumns, [numColumns];

    cvt.u64.u32 %tmp0, %ctaid.x;
    add.u64 %ptrOut, %ptrOut, %tmp0;
    shl.b64 %tmp0, %tmp0, 2;
    mul.lo.u64 %tmp0, %tmp0, %numColumns;
    add.u64 %ptrIn, %ptrIn, %tmp0;
    cvt.u64.u32 %tmp0, %tid.x;
    shl.b64 %tmp0, %tmp0, 4; // offset by 16*tid.x
    add.u64 %ptrIn, %ptrIn, %tmp0;

    mov.u64 %i, 0;
    mov.u32 %accumulation, 0;

loop_start:
    ld.global.v4.f32 %ftmp, [%ptrIn];
    setp.lt.f32 %p0, %ftmp.w, %threshold;
    @%p0 mov.u32 %accumulation, 1;
    setp.lt.f32 %p0, %ftmp.x, %threshold;
    @%p0 mov.u32 %accumulation, 1;
    setp.lt.f32 %p0, %ftmp.y, %threshold;
    @%p0 mov.u32 %accumulation, 1;
    setp.lt.f32 %p0, %ftmp.z, %threshold;
    @%p0 mov.u32 %accumulation, 1;
    add.u64 %ptrIn, %ptrIn, 512; // stride of 128 floats = 512 bytes
    add.u64 %i, %i, 128;
    setp.lt.u64 %p0, %i, %numColumns;
    @%p0 bra loop_start;
loop_end:

    // Synchronize across all ranks using a hypercube.
    // https://en.wikipedia.org/wiki/Hypercube_(communication_pattern)
    shfl.sync.bfly.b32 %commResult, %accumulation, 1, 0x1f, 0xffffffff;
    or.b32 %accumulation, %accumulation, %commResult;
    shfl.sync.bfly.b32 %commResult, %accumulation, 2, 0x1f, 0xffffffff;
    or.b32 %accumulation, %accumulation, %commResult;
    shfl.sync.bfly.b32 %commResult, %accumulation, 4, 0x1f, 0xffffffff;
    or.b32 %accumulation, %accumulation, %commResult;
    shfl.sync.bfly.b32 %commResult, %accumulation, 8, 0x1f, 0xffffffff;
    or.b32 %accumulation, %accumulation, %commResult;
    shfl.sync.bfly.b32 %commResult, %accumulation, 16, 0x1f, 0xffffffff;
    or.b32 %accumulation, %accumulation, %commResult;

    // Only rank 0 will store the results.
    mov.u32 %commResult, %tid.x;
    setp.eq.u32 %p0, %commResult, 0;
    @%p0 st.global.u8 [%ptrOut], %accumulation;

    ret;
}


// ===== COMPILED SASS (sm_100) =====

	.target	sm_100

	.elftype	@"ET_EXEC"


//--------------------- .note.nv.tkinfo           --------------------------
	.section	.note.nv.tkinfo,"",@"SHT_NOTE"
	.sectionflags	@"SHF_NOTE_NV_TKINFO"
	.tkinfo
        /*0018*/ 	.word	0x00000002
        /*0030*/ 	.string	""
        /*0030*/ 	.string	"ptxas"
        /*0030*/ 	.string	"Cuda compilation tools, release 13.0, V13.0.88"
        /*0030*/ 	.string	"Build cuda_13.0.r13.0/compiler.36424714_0"
        /*0030*/ 	.string	"-arch sm_100 "



//--------------------- .note.nv.cuinfo           --------------------------
	.section	.note.nv.cuinfo,"",@"SHT_NOTE"
	.sectionflags	@"SHF_NOTE_NV_CUINFO"
        /*0018*/ 	.short	0x0002
        /*001a*/ 	.short	0x0032
        /*001c*/ 	.short	0x0082
	.zero		2


//--------------------- .nv.info                  --------------------------
	.section	.nv.info,"",@"SHT_CUDA_INFO"
	.align	4


	//----- nvinfo : EIATTR_REGCOUNT
	.align		4
        /*0000*/ 	.byte	0x04, 0x2f
        /*0002*/ 	.short	(.L_1 - .L_0)
	.align		4
.L_0:
        /*0004*/ 	.word	index@(reductionBoolWarpVec)
        /*0008*/ 	.word	0x0000001a


	//----- nvinfo : EIATTR_FRAME_SIZE
	.align		4
.L_1:
        /*000c*/ 	.byte	0x04, 0x11
        /*000e*/ 	.short	(.L_3 - .L_2)
	.align		4
.L_2:
        /*0010*/ 	.word	index@(reductionBoolWarpVec)
        /*0014*/ 	.word	0x00000000


	//----- nvinfo : EIATTR_MIN_STACK_SIZE
	.align		4
.L_3:
        /*0018*/ 	.byte	0x04, 0x12
        /*001a*/ 	.short	(.L_5 - .L_4)
	.align		4
.L_4:
        /*001c*/ 	.word	index@(reductionBoolWarpVec)
        /*0020*/ 	.word	0x00000000
.L_5:


//--------------------- .nv.compat                --------------------------
	.section	.nv.compat,"",@"SHT_CUDA_COMPAT_INFO"
	.align	4
        /*0000*/ 	.byte	0x02, 0x09, 0x00, 0x00, 0x02, 0x02, 0x01, 0x00, 0x02, 0x05, 0x05, 0x00, 0x03, 0x07, 0x01, 0x01
        /*0010*/ 	.byte	0x02, 0x03, 0x00, 0x00, 0x02, 0x06, 0x01, 0x00, 0x04, 0x0b, 0x08, 0x00, 0x09, 0x00, 0x00, 0x00
        /*0020*/ 	.byte	0x00, 0x00, 0x00, 0x00


//--------------------- .nv.info.reductionBoolWarpVec --------------------------
	.section	.nv.info.reductionBoolWarpVec,"",@"SHT_CUDA_INFO"
	.sectionflags	@""
	.align	4


	//----- nvinfo : EIATTR_CUDA_API_VERSION
	.align		4
        /*0000*/ 	.byte	0x04, 0x37
        /*0002*/ 	.short	(.L_7 - .L_6)
.L_6:
        /*0004*/ 	.word	0x00000082


	//----- nvinfo : EIATTR_KPARAM_INFO
	.align		4
.L_7:
        /*0008*/ 	.byte	0x04, 0x17
        /*000a*/ 	.short	(.L_9 - .L_8)
.L_8:
        /*000c*/ 	.word	0x00000000
        /*0010*/ 	.short	0x0003
        /*0012*/ 	.short	0x0018
        /*0014*/ 	.byte	0x00, 0xf0, 0x21, 0x00


	//----- nvinfo : EIATTR_KPARAM_INFO
	.align		4
.L_9:
        /*0018*/ 	.byte	0x04, 0x17
        /*001a*/ 	.short	(.L_11 - .L_10)
.L_10:
        /*001c*/ 	.word	0x00000000
        /*0020*/ 	.short	0x0002
        /*0022*/ 	.short	0x0010
        /*0024*/ 	.byte	0x00, 0xf0, 0x11, 0x00


	//----- nvinfo : EIATTR_KPARAM_INFO
	.align		4
.L_11:
        /*0028*/ 	.byte	0x04, 0x17
        /*002a*/ 	.short	(.L_13 - .L_12)
.L_12:
        /*002c*/ 	.word	0x00000000
        /*0030*/ 	.short	0x0001
        /*0032*/ 	.short	0x0008
        /*0034*/ 	.byte	0x00, 0xf0, 0x21, 0x00


	//----- nvinfo : EIATTR_KPARAM_INFO
	.align		4
.L_13:
        /*0038*/ 	.byte	0x04, 0x17
        /*003a*/ 	.short	(.L_15 - .L_14)
.L_14:
        /*003c*/ 	.word	0x00000000
        /*0040*/ 	.short	0x0000
        /*0042*/ 	.short	0x0000
        /*0044*/ 	.byte	0x00, 0xf0, 0x21, 0x00


	//----- nvinfo : EIATTR_SPARSE_MMA_MASK
	.align		4
.L_15:
        /*0048*/ 	.byte	0x03, 0x50
        /*004a*/ 	.short	0x0000


	//----- nvinfo : EIATTR_MAXREG_COUNT
	.align		4
        /*004c*/ 	.byte	0x03, 0x1b
        /*004e*/ 	.short	0x00ff


	//----- nvinfo : EIATTR_MERCURY_ISA_VERSION
	.align		4
        /*0050*/ 	.byte	0x03, 0x5f
        /*0052*/ 	.short	0x0101


	//----- nvinfo : EIATTR_COOP_GROUP_MASK_REGIDS
	.align		4
        /*0054*/ 	.byte	0x04, 0x29
        /*0056*/ 	.short	(.L_17 - .L_16)


	//   ....[0]....
.L_16:
        /*0058*/ 	.word	0xffffffff


	//   ....[1]....
        /*005c*/ 	.word	0xffffffff


	//   ....[2]....
        /*0060*/ 	.word	0xffffffff


	//   ....[3]....
        /*0064*/ 	.word	0xffffffff


	//   ....[4]....
        /*0068*/ 	.word	0xffffffff


	//----- nvinfo : EIATTR_COOP_GROUP_INSTR_OFFSETS
	.align		4
.L_17:
        /*006c*/ 	.byte	0x04, 0x28
        /*006e*/ 	.short	(.L_19 - .L_18)


	//   ....[0]....
.L_18:
        /*0070*/ 	.word	0x00000850


	//   ....[1]....
        /*0074*/ 	.word	0x00000880


	//   ....[2]....
        /*0078*/ 	.word	0x000008a0


	//   ....[3]....
        /*007c*/ 	.word	0x000008c0


	//   ....[4]....
        /*0080*/ 	.word	0x000008e0


	//----- nvinfo : EIATTR_VRC_CTA_INIT_COUNT
	.align		4
.L_19:
        /*0084*/ 	.byte	0x02, 0x4a
	.zero		1
	.zero		1


	//----- nvinfo : EIATTR_EXIT_INSTR_OFFSETS
	.align		4
        /*0088*/ 	.byte	0x04, 0x1c
        /*008a*/ 	.short	(.L_21 - .L_20)


	//   ....[0]....
.L_20:
        /*008c*/ 	.word	0x000008f0


	//   ....[1]....
        /*0090*/ 	.word	0x00000940


	//----- nvinfo : EIATTR_CBANK_PARAM_SIZE
	.align		4
.L_21:
        /*0094*/ 	.byte	0x03, 0x19
        /*0096*/ 	.short	0x0020


	//----- nvinfo : EIATTR_PARAM_CBANK
	.align		4
        /*0098*/ 	.byte	0x04, 0x0a
        /*009a*/ 	.short	(.L_23 - .L_22)
	.align		4
.L_22:
        /*009c*/ 	.word	index@(.nv.constant0.reductionBoolWarpVec)
        /*00a0*/ 	.short	0x0380
        /*00a2*/ 	.short	0x0020


	//----- nvinfo : EIATTR_SW_WAR
	.align		4
.L_23:
        /*00a4*/ 	.byte	0x04, 0x36
        /*00a6*/ 	.short	(.L_25 - .L_24)
.L_24:
        /*00a8*/ 	.word	0x00000008
.L_25:


//--------------------- .nv.callgraph             --------------------------
	.section	.nv.callgraph,"",@"SHT_CUDA_CALLGRAPH"
	.align	4
	.sectionentsize	8
	.align		4
        /*0000*/ 	.word	0x00000000
	.align		4
        /*0004*/ 	.word	0xffffffff
	.align		4
        /*0008*/ 	.word	0x00000000
	.align		4
        /*000c*/ 	.word	0xfffffffe
	.align		4
        /*0010*/ 	.word	0x00000000
	.align		4
        /*0014*/ 	.word	0xfffffffd
	.align		4
        /*0018*/ 	.word	0x00000000
	.align		4
        /*001c*/ 	.word	0xfffffffc


//--------------------- .text.reductionBoolWarpVec --------------------------
	.section	.text.reductionBoolWarpVec,"ax",@progbits
	.align	128
        .global         reductionBoolWarpVec
        .type           reductionBoolWarpVec,@function
        .size           reductionBoolWarpVec,(.L_x_5 - reductionBoolWarpVec)
        .other          reductionBoolWarpVec,@"STO_CUDA_ENTRY STV_DEFAULT"
reductionBoolWarpVec:
.text.reductionBoolWarpVec:
[----:B------:R-:W-:Y:S08]  /*0000*/  LDC R1, c[0x0][0x37c] ;  /* 0x0000df00ff017b82 */ /* 0x000ff00000000800 */
[----:B------:R-:W0:Y:S01]  /*0010*/  S2UR UR6, SR_CTAID.X ;  /* 0x00000000000679c3 */ /* 0x000e220000002500 */
[----:B------:R-:W1:Y:S01]  /*0020*/  S2R R20, SR_TID.X ;  /* 0x0000000000147919 */ /* 0x000e620000002100 */
[----:B------:R-:W2:Y:S01]  /*0030*/  LDCU.64 UR12, c[0x0][0x398] ;  /* 0x00007300ff0c77ac */ /* 0x000ea20008000a00 */
[----:B------:R-:W3:Y:S01]  /*0040*/  LDCU.64 UR4, c[0x0][0x380] ;  /* 0x00007000ff0477ac */ /* 0x000ee20008000a00 */
[----:B------:R-:W4:Y:S01]  /*0050*/  LDCU.64 UR10, c[0x0][0x358] ;  /* 0x00006b00ff0a77ac */ /* 0x000f220008000a00 */
[----:B--2---:R-:W-:Y:S01]  /*0060*/  IMAD.U32 R0, RZ, RZ, UR13 ;  /* 0x0000000dff007e24 */ /* 0x004fe2000f8e00ff */
[----:B------:R-:W-:Y:S01]  /*0070*/  ISETP.LT.U32.AND P0, PT, RZ, UR12, PT ;  /* 0x0000000cff007c0c */ /* 0x000fe2000bf01070 */
[----:B0-----:R-:W-:-:S03]  /*0080*/  USHF.R.U32.HI UR8, URZ, 0x1e, UR6 ;  /* 0x0000001eff087899 */ /* 0x001fc60008011606 */
[----:B------:R-:W-:Y:S01]  /*0090*/  ISETP.GT.U32.AND.EX P0, PT, R0, RZ, PT, P0 ;  /* 0x000000ff0000720c */ /* 0x000fe20003f04100 */
[----:B------:R-:W-:Y:S02]  /*00a0*/  USHF.L.U32 UR7, UR6, 0x2, URZ ;  /* 0x0000000206077899 */ /* 0x000fe400080006ff */
[----:B------:R-:W-:Y:S02]  /*00b0*/  UIMAD UR8, UR8, UR12, URZ ;  /* 0x0000000c080872a4 */ /* 0x000fe4000f8e02ff */
[----:B---3--:R-:W-:Y:S02]  /*00c0*/  UIMAD.WIDE.U32 UR4, UR7, UR12, UR4 ;  /* 0x0000000c070472a5 */ /* 0x008fe4000f8e0004 */
[----:B------:R-:W-:-:S04]  /*00d0*/  UIMAD UR8, UR7, UR13, UR8 ;  /* 0x0000000d070872a4 */ /* 0x000fc8000f8e0208 */
[----:B------:R-:W-:Y:S01]  /*00e0*/  UIADD3 UR5, UPT, UPT, UR5, UR8, URZ ;  /* 0x0000000805057290 */ /* 0x000fe2000fffe0ff */
[C---:B-1----:R-:W-:Y:S01]  /*00f0*/  LEA R22, P1, R20.reuse, UR4, 0x4 ;  /* 0x0000000414167c11 */ /* 0x042fe2000f8220ff */
[----:B------:R-:W0:Y:S04]  /*0100*/  @!P0 LDC R9, c[0x0][0x390] ;  /* 0x0000e400ff098b82 */ /* 0x000e280000000800 */
[----:B------:R-:W-:-:S05]  /*0110*/  LEA.HI.X R23, R20, UR5, RZ, 0x4, P1 ;  /* 0x0000000514177c11 */ /* 0x000fca00088f24ff */
[----:B----4-:R-:W0:Y:S01]  /*0120*/  @!P0 LDG.E.128 R4, desc[UR10][R22.64] ;  /* 0x0000000a16048981 */ /* 0x010e22000c1e1d00 */
[----:B------:R-:W-:Y:S01]  /*0130*/  IMAD.MOV.U32 R0, RZ, RZ, RZ ;  /* 0x000000ffff007224 */ /* 0x000fe200078e00ff */
[----:B------:R-:W1:Y:S01]  /*0140*/  LDCU.64 UR4, c[0x0][0x388] ;  /* 0x00007100ff0477ac */ /* 0x000e620008000a00 */
[----:B------:R-:W-:Y:S01]  /*0150*/  @!P0 IMAD.MOV.U32 R0, RZ, RZ, 0x80 ;  /* 0x00000080ff008424 */ /* 0x000fe200078e00ff */
[----:B------:R-:W-:-:S04]  /*0160*/  CS2R R2, SRZ ;  /* 0x0000000000027805 */ /* 0x000fc8000001ff00 */
[C---:B------:R-:W-:Y:S02]  /*0170*/  IADD3 R8, P4, PT, -R0.reuse, UR12, RZ ;  /* 0x0000000c00087c10 */ /* 0x040fe4000ff9e1ff */
[----:B------:R-:W-:Y:S02]  /*0180*/  ISETP.GE.U32.AND P2, PT, R0, UR12, PT ;  /* 0x0000000c00007c0c */ /* 0x000fe4000bf46070 */
[----:B------:R-:W-:Y:S02]  /*0190*/  ISETP.LE.U32.AND P1, PT, R8, 0x180, PT ;  /* 0x000001800800780c */ /* 0x000fe40003f23070 */
[----:B------:R-:W-:Y:S01]  /*01a0*/  ISETP.GE.U32.AND.EX P2, PT, R2, UR13, PT, P2 ;  /* 0x0000000d02007c0c */ /* 0x000fe2000bf46120 */
[----:B-1----:R-:W-:-:S04]  /*01b0*/  UIADD3 UR6, UP0, UPT, UR6, UR4, URZ ;  /* 0x0000000406067290 */ /* 0x002fc8000ff1e0ff */
[----:B------:R-:W-:Y:S01]  /*01c0*/  UIADD3.X UR4, UPT, UPT, URZ, UR5, URZ, UP0, !UPT ;  /* 0x00000005ff047290 */ /* 0x000fe200087fe4ff */
[-C--:B0-----:R-:W-:Y:S02]  /*01d0*/  @!P0 FSETP.GEU.AND P5, PT, R7, R9.reuse, PT ;  /* 0x000000090700820b */ /* 0x081fe40003fae000 */
[----:B------:R-:W-:Y:S02]  /*01e0*/  IADD3.X R7, PT, PT, ~R2, UR13, RZ, P4, !PT ;  /* 0x0000000d02077c10 */ /* 0x000fe4000a7fe5ff */
[-C--:B------:R-:W-:Y:S02]  /*01f0*/  @!P0 FSETP.GEU.AND P3, PT, R4, R9.reuse, PT ;  /* 0x000000090400820b */ /* 0x080fe40003f6e000 */
[----:B------:R-:W-:Y:S02]  /*0200*/  ISETP.LE.U32.OR.EX P1, PT, R7, RZ, P2, P1 ;  /* 0x000000ff0700720c */ /* 0x000fe40001723510 */
[----:B------:R-:W-:Y:S02]  /*0210*/  @!P0 SEL R4, R3, 0x1, P5 ;  /* 0x0000000103048807 */ /* 0x000fe40002800000 */
[----:B------:R-:W-:-:S02]  /*0220*/  @!P0 FSETP.GEU.AND P4, PT, R5, R9, PT ;  /* 0x000000090500820b */ /* 0x000fc40003f8e000 */
[----:B------:R-:W-:Y:S02]  /*0230*/  @!P0 SEL R4, R4, 0x1, P3 ;  /* 0x0000000104048807 */ /* 0x000fe40001800000 */
[----:B------:R-:W-:Y:S02]  /*0240*/  @!P0 IADD3 R22, P3, PT, R22, 0x200, RZ ;  /* 0x0000020016168810 */ /* 0x000fe40007f7e0ff */
[----:B------:R-:W-:Y:S02]  /*0250*/  @!P0 FSETP.GEU.AND P2, PT, R6, R9, PT ;  /* 0x000000090600820b */ /* 0x000fe40003f4e000 */
[----:B------:R-:W-:Y:S01]  /*0260*/  @!P0 SEL R4, R4, 0x1, P4 ;  /* 0x0000000104048807 */ /* 0x000fe20002000000 */
[----:B------:R-:W-:-:S03]  /*0270*/  @!P0 IMAD.X R23, RZ, RZ, R23, P3 ;  /* 0x000000ffff178224 */ /* 0x000fc600018e0617 */
[----:B------:R-:W-:Y:S01]  /*0280*/  @!P0 SEL R3, R4, 0x1, P2 ;  /* 0x0000000104038807 */ /* 0x000fe20001000000 */
[----:B------:R-:W-:Y:S06]  /*0290*/  @P1 BRA `(.L_x_0) ;  /* 0x0000000000bc1947 */ /* 0x000fec0003800000 */
[----:B------:R-:W-:Y:S01]  /*02a0*/  UIADD3 UR5, UP0, UPT, UR12, -0x180, URZ ;  /* 0xfffffe800c057890 */ /* 0x000fe2000ff1e0ff */
[----:B------:R-:W-:Y:S01]  /*02b0*/  PLOP3.LUT P0, PT, PT, PT, PT, 0x8, 0x80 ;  /* 0x000000000080781c */ /* 0x000fe20003f0e170 */
[----:B------:R-:W0:Y:S02]  /*02c0*/  LDCU UR8, c[0x0][0x390] ;  /* 0x00007200ff0877ac */ /* 0x000e240008000800 */
[----:B------:R-:W-:-:S12]  /*02d0*/  UIADD3.X UR7, UPT, UPT, UR13, -0x1, URZ, UP0, !UPT ;  /* 0xffffffff0d077890 */ /* 0x000fd800087fe4ff */
.L_x_1:
[----:B------:R-:W0:Y:S04]  /*02e0*/  LDG.E.128 R16, desc[UR10][R22.64] ;  /* 0x0000000a16107981 */ /* 0x000e28000c1e1d00 */
[----:B------:R-:W2:Y:S04]  /*02f0*/  LDG.E.128 R4, desc[UR10][R22.64+0x200] ;  /* 0x0002000a16047981 */ /* 0x000ea8000c1e1d00 */
[----:B------:R-:W3:Y:S04]  /*0300*/  LDG.E.128 R8, desc[UR10][R22.64+0x400] ;  /* 0x0004000a16087981 */ /* 0x000ee8000c1e1d00 */
[----:B------:R-:W4:Y:S01]  /*0310*/  LDG.E.128 R12, desc[UR10][R22.64+0x600] ;  /* 0x0006000a160c7981 */ /* 0x000f22000c1e1d00 */
[----:B------:R-:W-:-:S05]  /*0320*/  IADD3 R0, P3, PT, R0, 0x200, RZ ;  /* 0x0000020000007810 */ /* 0x000fca0007f7e0ff */
[----:B------:R-:W-:Y:S01]  /*0330*/  IMAD.X R2, RZ, RZ, R2, P3 ;  /* 0x000000ffff027224 */ /* 0x000fe200018e0602 */
[----:B0-----:R-:W-:Y:S02]  /*0340*/  FSETP.GEU.AND P1, PT, R19, UR8, PT ;  /* 0x0000000813007c0b */ /* 0x001fe4000bf2e000 */
[----:B------:R-:W-:Y:S02]  /*0350*/  FSETP.GEU.AND P2, PT, R16, UR8, PT ;  /* 0x0000000810007c0b */ /* 0x000fe4000bf4e000 */
[----:B------:R-:W-:Y:S02]  /*0360*/  SEL R3, R3, 0x1, P1 ;  /* 0x0000000103037807 */ /* 0x000fe40000800000 */
[----:B------:R-:W-:Y:S02]  /*0370*/  FSETP.GEU.AND P1, PT, R17, UR8, PT ;  /* 0x0000000811007c0b */ /* 0x000fe4000bf2e000 */
[----:B------:R-:W-:Y:S02]  /*0380*/  SEL R3, R3, 0x1, P2 ;  /* 0x0000000103037807 */ /* 0x000fe40001000000 */
[----:B------:R-:W-:-:S02]  /*0390*/  FSETP.GEU.AND P2, PT, R18, UR8, PT ;  /* 0x0000000812007c0b */ /* 0x000fc4000bf4e000 */
[----:B------:R-:W-:Y:S02]  /*03a0*/  SEL R3, R3, 0x1, P1 ;  /* 0x0000000103037807 */ /* 0x000fe40000800000 */
[----:B--2---:R-:W-:Y:S02]  /*03b0*/  FSETP.GEU.AND P1, PT, R7, UR8, PT ;  /* 0x0000000807007c0b */ /* 0x004fe4000bf2e000 */
[----:B------:R-:W-:Y:S02]  /*03c0*/  SEL R3, R3, 0x1, P2 ;  /* 0x0000000103037807 */ /* 0x000fe40001000000 */
[----:B------:R-:W-:Y:S02]  /*03d0*/  FSETP.GEU.AND P2, PT, R4, UR8, PT ;  /* 0x0000000804007c0b */ /* 0x000fe4000bf4e000 */
[----:B------:R-:W-:Y:S02]  /*03e0*/  SEL R3, R3, 0x1, P1 ;  /* 0x0000000103037807 */ /* 0x000fe40000800000 */
[----:B------:R-:W-:-:S02]  /*03f0*/  FSETP.GEU.AND P1, PT, R5, UR8, PT ;  /* 0x0000000805007c0b */ /* 0x000fc4000bf2e000 */
[----:B------:R-:W-:Y:S02]  /*0400*/  SEL R3, R3, 0x1, P2 ;  /* 0x0000000103037807 */ /* 0x000fe40001000000 */
[----:B------:R-:W-:Y:S02]  /*0410*/  FSETP.GEU.AND P2, PT, R6, UR8, PT ;  /* 0x0000000806007c0b */ /* 0x000fe4000bf4e000 */
[----:B------:R-:W-:Y:S02]  /*0420*/  SEL R3, R3, 0x1, P1 ;  /* 0x0000000103037807 */ /* 0x000fe40000800000 */
[----:B---3--:R-:W-:Y:S02]  /*0430*/  FSETP.GEU.AND P1, PT, R11, UR8, PT ;  /* 0x000000080b007c0b */ /* 0x008fe4000bf2e000 */
[----:B------:R-:W-:Y:S02]  /*0440*/  SEL R3, R3, 0x1, P2 ;  /* 0x0000000103037807 */ /* 0x000fe40001000000 */
[----:B------:R-:W-:-:S02]  /*0450*/  FSETP.GEU.AND P2, PT, R8, UR8, PT ;  /* 0x0000000808007c0b */ /* 0x000fc4000bf4e000 */
[----:B------:R-:W-:Y:S02]  /*0460*/  SEL R3, R3, 0x1, P1 ;  /* 0x0000000103037807 */ /* 0x000fe40000800000 */
[----:B------:R-:W-:Y:S02]  /*0470*/  FSETP.GEU.AND P1, PT, R9, UR8, PT ;  /* 0x0000000809007c0b */ /* 0x000fe4000bf2e000 */
[----:B------:R-:W-:Y:S02]  /*0480*/  SEL R3, R3, 0x1, P2 ;  /* 0x0000000103037807 */ /* 0x000fe40001000000 */
[----:B------:R-:W-:Y:S02]  /*0490*/  FSETP.GEU.AND P2, PT, R10, UR8, PT ;  /* 0x000000080a007c0b */ /* 0x000fe4000bf4e000 */
[----:B------:R-:W-:Y:S02]  /*04a0*/  SEL R3, R3, 0x1, P1 ;  /* 0x0000000103037807 */ /* 0x000fe40000800000 */
[----:B----4-:R-:W-:-:S02]  /*04b0*/  FSETP.GEU.AND P1, PT, R15, UR8, PT ;  /* 0x000000080f007c0b */ /* 0x010fc4000bf2e000 */
[----:B------:R-:W-:Y:S02]  /*04c0*/  SEL R3, R3, 0x1, P2 ;  /* 0x0000000103037807 */ /* 0x000fe40001000000 */
[----:B------:R-:W-:Y:S02]  /*04d0*/  FSETP.GEU.AND P4, PT, R12, UR8, PT ;  /* 0x000000080c007c0b */ /* 0x000fe4000bf8e000 */
[----:B------:R-:W-:Y:S02]  /*04e0*/  SEL R3, R3, 0x1, P1 ;  /* 0x0000000103037807 */ /* 0x000fe40000800000 */
[----:B------:R-:W-:Y:S02]  /*04f0*/  ISETP.GE.U32.AND P1, PT, R0, UR5, PT ;  /* 0x0000000500007c0c */ /* 0x000fe4000bf26070 */
[----:B------:R-:W-:Y:S02]  /*0500*/  FSETP.GEU.AND P2, PT, R13, UR8, PT ;  /* 0x000000080d007c0b */ /* 0x000fe4000bf4e000 */
[----:B------:R-:W-:-:S02]  /*0510*/  ISETP.GE.U32.AND.EX P1, PT, R2, UR7, PT, P1 ;  /* 0x0000000702007c0c */ /* 0x000fc4000bf26110 */
[----:B------:R-:W-:Y:S02]  /*0520*/  SEL R3, R3, 0x1, P4 ;  /* 0x0000000103037807 */ /* 0x000fe40002000000 */
[----:B------:R-:W-:Y:S02]  /*0530*/  IADD3 R22, P4, PT, R22, 0x800, RZ ;  /* 0x0000080016167810 */ /* 0x000fe40007f9e0ff */
[----:B------:R-:W-:Y:S02]  /*0540*/  FSETP.GEU.AND P3, PT, R14, UR8, PT ;  /* 0x000000080e007c0b */ /* 0x000fe4000bf6e000 */
[----:B------:R-:W-:Y:S01]  /*0550*/  SEL R3, R3, 0x1, P2 ;  /* 0x0000000103037807 */ /* 0x000fe20001000000 */
[----:B------:R-:W-:-:S03]  /*0560*/  IMAD.X R23, RZ, RZ, R23, P4 ;  /* 0x000000ffff177224 */ /* 0x000fc600020e0617 */
[----:B------:R-:W-:Y:S01]  /*0570*/  SEL R3, R3, 0x1, P3 ;  /* 0x0000000103037807 */ /* 0x000fe20001800000 */
[----:B------:R-:W-:Y:S06]  /*0580*/  @!P1 BRA `(.L_x_1) ;  /* 0xfffffffc00549947 */ /* 0x000fec000383ffff */
.L_x_0:
[C---:B------:R-:W-:Y:S02]  /*0590*/  IADD3 R4, P3, PT, -R0.reuse, UR12, RZ ;  /* 0x0000000c00047c10 */ /* 0x040fe4000ff7e1ff */
[----:B------:R-:W-:Y:S02]  /*05a0*/  ISETP.GE.U32.AND P2, PT, R0, UR12, PT ;  /* 0x0000000c00007c0c */ /* 0x000fe4000bf46070 */
[----:B------:R-:W-:Y:S02]  /*05b0*/  ISETP.LE.U32.AND P1, PT, R4, 0x80, PT ;  /* 0x000000800400780c */ /* 0x000fe40003f23070 */
[C---:B------:R-:W-:Y:S02]  /*05c0*/  ISETP.GE.U32.AND.EX P2, PT, R2.reuse, UR13, PT, P2 ;  /* 0x0000000d02007c0c */ /* 0x040fe4000bf46120 */
[----:B------:R-:W-:-:S04]  /*05d0*/  IADD3.X R4, PT, PT, ~R2, UR13, RZ, P3, !PT ;  /* 0x0000000d02047c10 */ /* 0x000fc80009ffe5ff */
[----:B------:R-:W-:-:S13]  /*05e0*/  ISETP.LE.U32.OR.EX P1, PT, R4, RZ, P2, P1 ;  /* 0x000000ff0400720c */ /* 0x000fda0001723510 */
[----:B------:R-:W-:Y:S05]  /*05f0*/  @P1 BRA `(.L_x_2) ;  /* 0x0000000000601947 */ /* 0x000fea0003800000 */
[----:B------:R-:W2:Y:S01]  /*0600*/  LDG.E.128 R8, desc[UR10][R22.64] ;  /* 0x0000000a16087981 */ /* 0x000ea2000c1e1d00 */
[----:B------:R-:W2:Y:S03]  /*0610*/  LDCU UR5, c[0x0][0x390] ;  /* 0x00007200ff0577ac */ /* 0x000ea60008000800 */
[----:B------:R-:W3:Y:S01]  /*0620*/  LDG.E.128 R4, desc[UR10][R22.64+0x200] ;  /* 0x0002000a16047981 */ /* 0x000ee2000c1e1d00 */
[----:B------:R-:W-:-:S05]  /*0630*/  IADD3 R0, P4, PT, R0, 0x100, RZ ;  /* 0x0000010000007810 */ /* 0x000fca0007f9e0ff */
[----:B------:R-:W-:Y:S01]  /*0640*/  IMAD.X R2, RZ, RZ, R2, P4 ;  /* 0x000000ffff027224 */ /* 0x000fe200020e0602 */
[----:B--2---:R-:W-:Y:S02]  /*0650*/  FSETP.GEU.AND P0, PT, R11, UR5, PT ;  /* 0x000000050b007c0b */ /* 0x004fe4000bf0e000 */
[----:B------:R-:W-:Y:S02]  /*0660*/  FSETP.GEU.AND P1, PT, R8, UR5, PT ;  /* 0x0000000508007c0b */ /* 0x000fe4000bf2e000 */
[----:B------:R-:W-:Y:S02]  /*0670*/  SEL R3, R3, 0x1, P0 ;  /* 0x0000000103037807 */ /* 0x000fe40000000000 */
[----:B------:R-:W-:Y:S02]  /*0680*/  FSETP.GEU.AND P0, PT, R9, UR5, PT ;  /* 0x0000000509007c0b */ /* 0x000fe4000bf0e000 */
[----:B------:R-:W-:Y:S02]  /*0690*/  SEL R3, R3, 0x1, P1 ;  /* 0x0000000103037807 */ /* 0x000fe40000800000 */
[----:B------:R-:W-:-:S02]  /*06a0*/  FSETP.GEU.AND P1, PT, R10, UR5, PT ;  /* 0x000000050a007c0b */ /* 0x000fc4000bf2e000 */
[----:B------:R-:W-:Y:S02]  /*06b0*/  SEL R3, R3, 0x1, P0 ;  /* 0x0000000103037807 */ /* 0x000fe40000000000 */
[----:B---3--:R-:W-:Y:S02]  /*06c0*/  FSETP.GEU.AND P0, PT, R7, UR5, PT ;  /* 0x0000000507007c0b */ /* 0x008fe4000bf0e000 */
[----:B------:R-:W-:Y:S02]  /*06d0*/  SEL R3, R3, 0x1, P1 ;  /* 0x0000000103037807 */ /* 0x000fe40000800000 */
[----:B------:R-:W-:Y:S02]  /*06e0*/  FSETP.GEU.AND P1, PT, R4, UR5, PT ;  /* 0x0000000504007c0b */ /* 0x000fe4000bf2e000 */
[----:B------:R-:W-:Y:S02]  /*06f0*/  SEL R3, R3, 0x1, P0 ;  /* 0x0000000103037807 */ /* 0x000fe40000000000 */
[----:B------:R-:W-:-:S02]  /*0700*/  FSETP.GEU.AND P2, PT, R5, UR5, PT ;  /* 0x0000000505007c0b */ /* 0x000fc4000bf4e000 */
[----:B------:R-:W-:Y:S02]  /*0710*/  SEL R3, R3, 0x1, P1 ;  /* 0x0000000103037807 */ /* 0x000fe40000800000 */
[----:B------:R-:W-:Y:S02]  /*0720*/  IADD3 R22, P1, PT, R22, 0x400, RZ ;  /* 0x0000040016167810 */ /* 0x000fe40007f3e0ff */
[----:B------:R-:W-:Y:S02]  /*0730*/  FSETP.GEU.AND P3, PT, R6, UR5, PT ;  /* 0x0000000506007c0b */ /* 0x000fe4000bf6e000 */
[----:B------:R-:W-:Y:S01]  /*0740*/  SEL R3, R3, 0x1, P2 ;  /* 0x0000000103037807 */ /* 0x000fe20001000000 */
[----:B------:R-:W-:Y:S01]  /*0750*/  IMAD.X R23, RZ, RZ, R23, P1 ;  /* 0x000000ffff177224 */ /* 0x000fe200008e0617 */
[----:B------:R-:W-:Y:S02]  /*0760*/  PLOP3.LUT P0, PT, PT, PT, PT, 0x8, 0x80 ;  /* 0x000000000080781c */ /* 0x000fe40003f0e170 */
[----:B------:R-:W-:-:S11]  /*0770*/  SEL R3, R3, 0x1, P3 ;  /* 0x0000000103037807 */ /* 0x000fd60001800000 */
.L_x_2:
[----:B------:R-:W-:-:S04]  /*0780*/  ISETP.LT.U32.AND P1, PT, R0, UR12, PT ;  /* 0x0000000c00007c0c */ /* 0x000fc8000bf21070 */
[----:B------:R-:W-:-:S13]  /*0790*/  ISETP.LT.U32.OR.EX P0, PT, R2, UR13, P0, P1 ;  /* 0x0000000d02007c0c */ /* 0x000fda0008701510 */
[----:B------:R-:W-:Y:S05]  /*07a0*/  @!P0 BRA `(.L_x_3) ;  /* 0x0000000000288947 */ /* 0x000fea0003800000 */
[----:B------:R-:W2:Y:S01]  /*07b0*/  LDG.E.128 R4, desc[UR10][R22.64] ;  /* 0x0000000a16047981 */ /* 0x000ea2000c1e1d00 */
[----:B------:R-:W2:Y:S02]  /*07c0*/  LDCU UR5, c[0x0][0x390] ;  /* 0x00007200ff0577ac */ /* 0x000ea40008000800 */
[----:B--2---:R-:W-:Y:S02]  /*07d0*/  FSETP.GEU.AND P0, PT, R7, UR5, PT ;  /* 0x0000000507007c0b */ /* 0x004fe4000bf0e000 */
[----:B------:R-:W-:Y:S02]  /*07e0*/  FSETP.GEU.AND P1, PT, R4, UR5, PT ;  /* 0x0000000504007c0b */ /* 0x000fe4000bf2e000 */
[----:B------:R-:W-:Y:S02]  /*07f0*/  SEL R3, R3, 0x1, P0 ;  /* 0x0000000103037807 */ /* 0x000fe40000000000 */
[----:B------:R-:W-:Y:S02]  /*0800*/  FSETP.GEU.AND P0, PT, R5, UR5, PT ;  /* 0x0000000505007c0b */ /* 0x000fe4000bf0e000 */
[----:B------:R-:W-:-:S02]  /*0810*/  SEL R3, R3, 0x1, P1 ;  /* 0x0000000103037807 */ /* 0x000fc40000800000 */
[----:B------:R-:W-:Y:S02]  /*0820*/  FSETP.GEU.AND P1, PT, R6, UR5, PT ;  /* 0x0000000506007c0b */ /* 0x000fe4000bf2e000 */
[----:B------:R-:W-:-:S04]  /*0830*/  SEL R3, R3, 0x1, P0 ;  /* 0x0000000103037807 */ /* 0x000fc80000000000 */
[----:B------:R-:W-:-:S07]  /*0840*/  SEL R3, R3, 0x1, P1 ;  /* 0x0000000103037807 */ /* 0x000fce0000800000 */
.L_x_3:
[----:B------:R-:W0:Y:S01]  /*0850*/  SHFL.BFLY PT, R0, R3, 0x1, 0x1f ;  /* 0x0c201f0003007f89 */ /* 0x000e2200000e0000 */
[----:B------:R-:W-:Y:S02]  /*0860*/  ISETP.NE.U32.AND P0, PT, R20, RZ, PT ;  /* 0x000000ff1400720c */ /* 0x000fe40003f05070 */
[----:B0-----:R-:W-:-:S05]  /*0870*/  LOP3.LUT R0, R3, R0, RZ, 0xfc, !PT ;  /* 0x0000000003007212 */ /* 0x001fca00078efcff */
[----:B------:R-:W0:Y:S02]  /*0880*/  SHFL.BFLY PT, R5, R0, 0x2, 0x1f ;  /* 0x0c401f0000057f89 */ /* 0x000e2400000e0000 */
[----:B0-----:R-:W-:-:S05]  /*0890*/  LOP3.LUT R5, R0, R5, RZ, 0xfc, !PT ;  /* 0x0000000500057212 */ /* 0x001fca00078efcff */
[----:B------:R-:W0:Y:S02]  /*08a0*/  SHFL.BFLY PT, R2, R5, 0x4, 0x1f ;  /* 0x0c801f0005027f89 */ /* 0x000e2400000e0000 */
[----:B0-----:R-:W-:-:S05]  /*08b0*/  LOP3.LUT R2, R5, R2, RZ, 0xfc, !PT ;  /* 0x0000000205027212 */ /* 0x001fca00078efcff */
[----:B------:R-:W0:Y:S02]  /*08c0*/  SHFL.BFLY PT, R7, R2, 0x8, 0x1f ;  /* 0x0d001f0002077f89 */ /* 0x000e2400000e0000 */
[----:B0-----:R-:W-:-:S05]  /*08d0*/  LOP3.LUT R7, R2, R7, RZ, 0xfc, !PT ;  /* 0x0000000702077212 */ /* 0x001fca00078efcff */
[----:B------:R0:W1:Y:S01]  /*08e0*/  SHFL.BFLY PT, R4, R7, 0x10, 0x1f ;  /* 0x0e001f0007047f89 */ /* 0x00006200000e0000 */
[----:B------:R-:W-:Y:S05]  /*08f0*/  @P0 EXIT ;  /* 0x000000000000094d */ /* 0x000fea0003800000 */
[----:B------:R-:W-:Y:S01]  /*0900*/  IMAD.U32 R2, RZ, RZ, UR6 ;  /* 0x00000006ff027e24 */ /* 0x000fe2000f8e00ff */
[----:B01----:R-:W-:Y:S01]  /*0910*/  LOP3.LUT R7, R7, R4, RZ, 0xfc, !PT ;  /* 0x0000000407077212 */ /* 0x003fe200078efcff */
[----:B------:R-:W-:-:S05]  /*0920*/  IMAD.U32 R3, RZ, RZ, UR4 ;  /* 0x00000004ff037e24 */ /* 0x000fca000f8e00ff */
[----:B------:R-:W-:Y:S01]  /*0930*/  STG.E.U8 desc[UR10][R2.64], R7 ;  /* 0x0000000702007986 */ /* 0x000fe2000c10110a */
[----:B------:R-:W-:Y:S05]  /*0940*/  EXIT ;  /* 0x000000000000794d */ /* 0x000fea0003800000 */
.L_x_4:
[----:B------:R-:W-:-:S00]  /*0950*/  BRA `(.L_x_4) ;  /* 0xfffffffc00fc7947 */ /* 0x000fc0000383ffff */
[----:B------:R-:W-:-:S00]  /*0960*/  NOP ;  /* 0x0000000000007918 */ /* 0x000fc00000000000 */
        /* <DEDUP_REMOVED lines=9> */
.L_x_5:


//--------------------- .nv.shared.reserved.0     --------------------------
	.section	.nv.shared.reserved.0,"aw",@nobits
	.weak		__nv_reservedSMEM_offset_0_alias
	.size		__nv_reservedSMEM_offset_0_alias, 0, 64
	.other		__nv_reservedSMEM_offset_0_alias,@"STO_CUDA_RESERVED_SHARED STV_DEFAULT"
__nv_reservedSMEM_offset_0_alias:
	.zero		0
	.zero		64


//--------------------- .nv.constant0.reductionBoolWarpVec --------------------------
	.section	.nv.constant0.reductionBoolWarpVec,"a",@progbits
	.sectionflags	@""
	.align	4
.nv.constant0.reductionBoolWarpVec:
	.zero		928


//--------------------- SYMBOLS --------------------------

	.type		.nv.reservedSmem.offset0,@object
	.size		.nv.reservedSmem.offset0,0x4
